//
// Generated by NVIDIA NVVM Compiler
//
// Compiler Build ID: CL-36424714
// Cuda compilation tools, release 13.0, V13.0.88
// Based on NVVM 20.0.0
//

.version 9.0
.target sm_100
.address_size 64

	// .globl	_Z12quantum_gateRA2_A2_fPf

.visible .entry _Z12quantum_gateRA2_A2_fPf(
	.param .u64 .ptr .align 1 _Z12quantum_gateRA2_A2_fPf_param_0,
	.param .u64 .ptr .align 1 _Z12quantum_gateRA2_A2_fPf_param_1
)
{


	ret;

}


// ===== COMPILED SASS (sm_100) =====

	.target	sm_100

	.elftype	@"ET_EXEC"


//--------------------- .note.nv.tkinfo           --------------------------
	.section	.note.nv.tkinfo,"",@"SHT_NOTE"
	.sectionflags	@"SHF_NOTE_NV_TKINFO"
	.tkinfo
        /*0018*/ 	.word	0x00000002
        /*0030*/ 	.string	""
        /*0030*/ 	.string	"ptxas"
        /*0030*/ 	.string	"Cuda compilation tools, release 13.0, V13.0.88"
        /*0030*/ 	.string	"Build cuda_13.0.r13.0/compiler.36424714_0"
        /*0030*/ 	.string	"-arch sm_100 -m 64 "



//--------------------- .note.nv.cuinfo           --------------------------
	.section	.note.nv.cuinfo,"",@"SHT_NOTE"
	.sectionflags	@"SHF_NOTE_NV_CUINFO"
        /*0018*/ 	.short	0x0002
        /*001a*/ 	.short	0x0064
        /*001c*/ 	.short	0x0082
	.zero		2


//--------------------- .nv.info                  --------------------------
	.section	.nv.info,"",@"SHT_CUDA_INFO"
	.align	4


	//----- nvinfo : EIATTR_REGCOUNT
	.align		4
        /*0000*/ 	.byte	0x04, 0x2f
        /*0002*/ 	.short	(.L_1 - .L_0)
	.align		4
.L_0:
        /*0004*/ 	.word	index@(_Z12quantum_gateRA2_A2_fPf)
        /*0008*/ 	.word	0x00000004


	//----- nvinfo : EIATTR_FRAME_SIZE
	.align		4
.L_1:
        /*000c*/ 	.byte	0x04, 0x11
        /*000e*/ 	.short	(.L_3 - .L_2)
	.align		4
.L_2:
        /*0010*/ 	.word	index@(_Z12quantum_gateRA2_A2_fPf)
        /*0014*/ 	.word	0x00000000


	//----- nvinfo : EIATTR_MIN_STACK_SIZE
	.align		4
.L_3:
        /*0018*/ 	.byte	0x04, 0x12
        /*001a*/ 	.short	(.L_5 - .L_4)
	.align		4
.L_4:
        /*001c*/ 	.word	index@(_Z12quantum_gateRA2_A2_fPf)
        /*0020*/ 	.word	0x00000000
.L_5:


//--------------------- .nv.compat                --------------------------
	.section	.nv.compat,"",@"SHT_CUDA_COMPAT_INFO"
	.align	4
        /*0000*/ 	.byte	0x02, 0x09, 0x00, 0x00, 0x02, 0x02, 0x01, 0x00, 0x02, 0x05, 0x05, 0x00, 0x03, 0x07, 0x01, 0x01
        /*0010*/ 	.byte	0x02, 0x03, 0x00, 0x00, 0x02, 0x06, 0x01, 0x00, 0x04, 0x0b, 0x08, 0x00, 0x09, 0x00, 0x00, 0x00
        /*0020*/ 	.byte	0x00, 0x00, 0x00, 0x00


//--------------------- .nv.info._Z12quantum_gateRA2_A2_fPf --------------------------
	.section	.nv.info._Z12quantum_gateRA2_A2_fPf,"",@"SHT_CUDA_INFO"
	.sectionflags	@""
	.align	4


	//----- nvinfo : EIATTR_CUDA_API_VERSION
	.align		4
        /*0000*/ 	.byte	0x04, 0x37
        /*0002*/ 	.short	(.L_7 - .L_6)
.L_6:
        /*0004*/ 	.word	0x00000082


	//----- nvinfo : EIATTR_KPARAM_INFO
	.align		4
.L_7:
        /*0008*/ 	.byte	0x04, 0x17
        /*000a*/ 	.short	(.L_9 - .L_8)
.L_8:
        /*000c*/ 	.word	0x00000000
        /*0010*/ 	.short	0x0001
        /*0012*/ 	.short	0x0008
        /*0014*/ 	.byte	0x00, 0xf5, 0x21, 0x00


	//----- nvinfo : EIATTR_KPARAM_INFO
	.align		4
.L_9:
        /*0018*/ 	.byte	0x04, 0x17
        /*001a*/ 	.short	(.L_11 - .L_10)
.L_10:
        /*001c*/ 	.word	0x00000000
        /*0020*/ 	.short	0x0000
        /*0022*/ 	.short	0x0000
        /*0024*/ 	.byte	0x00, 0xf5, 0x21, 0x00


	//----- nvinfo : EIATTR_SPARSE_MMA_MASK
	.align		4
.L_11:
        /*0028*/ 	.byte	0x03, 0x50
        /*002a*/ 	.short	0x0000


	//----- nvinfo : EIATTR_MAXREG_COUNT
	.align		4
        /*002c*/ 	.byte	0x03, 0x1b
        /*002e*/ 	.short	0x00ff


	//----- nvinfo : EIATTR_MERCURY_ISA_VERSION
	.align		4
        /*0030*/ 	.byte	0x03, 0x5f
        /*0032*/ 	.short	0x0101


	//----- nvinfo : EIATTR_VRC_CTA_INIT_COUNT
	.align		4
        /*0034*/ 	.byte	0x02, 0x4a
	.zero		1
	.zero		1


	//----- nvinfo : EIATTR_EXIT_INSTR_OFFSETS
	.align		4
        /*0038*/ 	.byte	0x04, 0x1c
        /*003a*/ 	.short	(.L_13 - .L_12)


	//   ....[0]....
.L_12:
        /*003c*/ 	.word	0x00000010


	//----- nvinfo : EIATTR_CBANK_PARAM_SIZE
	.align		4
.L_13:
        /*0040*/ 	.byte	0x03, 0x19
        /*0042*/ 	.short	0x0010


	//----- nvinfo : EIATTR_PARAM_CBANK
	.align		4
        /*0044*/ 	.byte	0x04, 0x0a
        /*0046*/ 	.short	(.L_15 - .L_14)
	.align		4
.L_14:
        /*0048*/ 	.word	index@(.nv.constant0._Z12quantum_gateRA2_A2_fPf)
        /*004c*/ 	.short	0x0380
        /*004e*/ 	.short	0x0010


	//----- nvinfo : EIATTR_SW_WAR
	.align		4
.L_15:
        /*0050*/ 	.byte	0x04, 0x36
        /*0052*/ 	.short	(.L_17 - .L_16)
.L_16:
        /*0054*/ 	.word	0x00000008
.L_17:


//--------------------- .nv.callgraph             --------------------------
	.section	.nv.callgraph,"",@"SHT_CUDA_CALLGRAPH"
	.align	4
	.sectionentsize	8
	.align		4
        /*0000*/ 	.word	0x00000000
	.align		4
        /*0004*/ 	.word	0xffffffff
	.align		4
        /*0008*/ 	.word	0x00000000
	.align		4
        /*000c*/ 	.word	0xfffffffe
	.align		4
        /*0010*/ 	.word	0x00000000
	.align		4
        /*0014*/ 	.word	0xfffffffd
	.align		4
        /*0018*/ 	.word	0x00000000
	.align		4
        /*001c*/ 	.word	0xfffffffc


//--------------------- .text._Z12quantum_gateRA2_A2_fPf --------------------------
	.section	.text._Z12quantum_gateRA2_A2_fPf,"ax",@progbits
	.align	128
        .global         _Z12quantum_gateRA2_A2_fPf
        .type           _Z12quantum_gateRA2_A2_fPf,@function
        .size           _Z12quantum_gateRA2_A2_fPf,(.L_x_1 - _Z12quantum_gateRA2_A2_fPf)
        .other          _Z12quantum_gateRA2_A2_fPf,@"STO_CUDA_ENTRY STV_DEFAULT"
_Z12quantum_gateRA2_A2_fPf:
.text._Z12quantum_gateRA2_A2_fPf:
[----:B------:R-:W-:Y:S01]  /*0000*/  LDC R1, c[0x0][0x37c] ;  /* 0x0000df00ff017b82 */ /* 0x000fe20000000800 */
[----:B------:R-:W-:Y:S05]  /*0010*/  EXIT ;  /* 0x000000000000794d */ /* 0x000fea0003800000 */
.L_x_0:
[----:B------:R-:W-:-:S00]  /*0020*/  BRA `(.L_x_0) ;  /* 0xfffffffc00fc7947 */ /* 0x000fc0000383ffff */
[----:B------:R-:W-:-:S00]  /*0030*/  NOP ;  /* 0x0000000000007918 */ /* 0x000fc00000000000 */
        /* <DEDUP_REMOVED lines=12> */
.L_x_1:


//--------------------- .nv.shared.reserved.0     --------------------------
	.section	.nv.shared.reserved.0,"aw",@nobits
	.weak		__nv_reservedSMEM_offset_0_alias
	.size		__nv_reservedSMEM_offset_0_alias, 0, 64
	.other		__nv_reservedSMEM_offset_0_alias,@"STO_CUDA_RESERVED_SHARED STV_DEFAULT"
__nv_reservedSMEM_offset_0_alias:
	.zero		0
	.zero		64


//--------------------- .nv.constant0._Z12quantum_gateRA2_A2_fPf --------------------------
	.section	.nv.constant0._Z12quantum_gateRA2_A2_fPf,"a",@progbits
	.sectionflags	@""
	.align	4
.nv.constant0._Z12quantum_gateRA2_A2_fPf:
	.zero		912


//--------------------- SYMBOLS --------------------------

	.type		.nv.reservedSmem.offset0,@object
	.size		.nv.reservedSmem.offset0,0x4
